//
// Generated by NVIDIA NVVM Compiler
//
// Compiler Build ID: CL-36424714
// Cuda compilation tools, release 13.0, V13.0.88
// Based on NVVM 20.0.0
//

.version 9.0
.target sm_100
.address_size 64

	// .globl	_Z4loopv
.global .align 4 .b8 d_f[400000000];

.visible .entry _Z4loopv()
{
	.reg .pred 	%p<2>;
	.reg .b32 	%r<6>;
	.reg .b64 	%rd<6>;

	mov.u64 	%rd4, d_f;
	add.s64 	%rd5, %rd4, 64;
	mov.b32 	%r5, 0;
$L__BB0_1:
	mov.b32 	%r4, 0;
	st.global.u32 	[%rd5+-64], %r4;
	st.global.u32 	[%rd5+-60], %r4;
	st.global.u32 	[%rd5+-56], %r4;
	st.global.u32 	[%rd5+-52], %r4;
	st.global.u32 	[%rd5+-48], %r4;
	st.global.u32 	[%rd5+-44], %r4;
	st.global.u32 	[%rd5+-40], %r4;
	st.global.u32 	[%rd5+-36], %r4;
	st.global.u32 	[%rd5+-32], %r4;
	st.global.u32 	[%rd5+-28], %r4;
	st.global.u32 	[%rd5+-24], %r4;
	st.global.u32 	[%rd5+-20], %r4;
	st.global.u32 	[%rd5+-16], %r4;
	st.global.u32 	[%rd5+-12], %r4;
	st.global.u32 	[%rd5+-8], %r4;
	st.global.u32 	[%rd5+-4], %r4;
	st.global.u32 	[%rd5], %r4;
	st.global.u32 	[%rd5+4], %r4;
	st.global.u32 	[%rd5+8], %r4;
	st.global.u32 	[%rd5+12], %r4;
	st.global.u32 	[%rd5+16], %r4;
	st.global.u32 	[%rd5+20], %r4;
	st.global.u32 	[%rd5+24], %r4;
	st.global.u32 	[%rd5+28], %r4;
	st.global.u32 	[%rd5+32], %r4;
	st.global.u32 	[%rd5+36], %r4;
	st.global.u32 	[%rd5+40], %r4;
	st.global.u32 	[%rd5+44], %r4;
	st.global.u32 	[%rd5+48], %r4;
	st.global.u32 	[%rd5+52], %r4;
	st.global.u32 	[%rd5+56], %r4;
	st.global.u32 	[%rd5+60], %r4;
	add.s32 	%r5, %r5, 32;
	add.s64 	%rd5, %rd5, 128;
	setp.ne.s32 	%p1, %r5, 100000000;
	@%p1 bra 	$L__BB0_1;
	ret;

}


// ===== COMPILED SASS (sm_100) =====

	.target	sm_100

	.elftype	@"ET_EXEC"


//--------------------- .note.nv.tkinfo           --------------------------
	.section	.note.nv.tkinfo,"",@"SHT_NOTE"
	.sectionflags	@"SHF_NOTE_NV_TKINFO"
	.tkinfo
        /*0018*/ 	.word	0x00000002
        /*0030*/ 	.string	""
        /*0030*/ 	.string	"ptxas"
        /*0030*/ 	.string	"Cuda compilation tools, release 13.0, V13.0.88"
        /*0030*/ 	.string	"Build cuda_13.0.r13.0/compiler.36424714_0"
        /*0030*/ 	.string	"-arch sm_100 -m 64 "



//--------------------- .note.nv.cuinfo           --------------------------
	.section	.note.nv.cuinfo,"",@"SHT_NOTE"
	.sectionflags	@"SHF_NOTE_NV_CUINFO"
        /*0018*/ 	.short	0x0002
        /*001a*/ 	.short	0x0064
        /*001c*/ 	.short	0x0082
	.zero		2


//--------------------- .nv.info                  --------------------------
	.section	.nv.info,"",@"SHT_CUDA_INFO"
	.align	4


	//----- nvinfo : EIATTR_REGCOUNT
	.align		4
        /*0000*/ 	.byte	0x04, 0x2f
        /*0002*/ 	.short	(.L_2 - .L_1)
	.align		4
.L_1:
        /*0004*/ 	.word	index@(_Z4loopv)
        /*0008*/ 	.word	0x00000008


	//----- nvinfo : EIATTR_FRAME_SIZE
	.align		4
.L_2:
        /*000c*/ 	.byte	0x04, 0x11
        /*000e*/ 	.short	(.L_4 - .L_3)
	.align		4
.L_3:
        /*0010*/ 	.word	index@(_Z4loopv)
        /*0014*/ 	.word	0x00000000


	//----- nvinfo : EIATTR_MIN_STACK_SIZE
	.align		4
.L_4:
        /*0018*/ 	.byte	0x04, 0x12
        /*001a*/ 	.short	(.L_6 - .L_5)
	.align		4
.L_5:
        /*001c*/ 	.word	index@(_Z4loopv)
        /*0020*/ 	.word	0x00000000
.L_6:


//--------------------- .nv.compat                --------------------------
	.section	.nv.compat,"",@"SHT_CUDA_COMPAT_INFO"
	.align	4
        /*0000*/ 	.byte	0x02, 0x09, 0x00, 0x00, 0x02, 0x02, 0x01, 0x00, 0x02, 0x05, 0x05, 0x00, 0x03, 0x07, 0x01, 0x01
        /*0010*/ 	.byte	0x02, 0x03, 0x00, 0x00, 0x02, 0x06, 0x01, 0x00, 0x04, 0x0b, 0x08, 0x00, 0x09, 0x00, 0x00, 0x00
        /*0020*/ 	.byte	0x00, 0x00, 0x00, 0x00


//--------------------- .nv.info._Z4loopv         --------------------------
	.section	.nv.info._Z4loopv,"",@"SHT_CUDA_INFO"
	.sectionflags	@""
	.align	4


	//----- nvinfo : EIATTR_CUDA_API_VERSION
	.align		4
        /*0000*/ 	.byte	0x04, 0x37
        /*0002*/ 	.short	(.L_8 - .L_7)
.L_7:
        /*0004*/ 	.word	0x00000082


	//----- nvinfo : EIATTR_SPARSE_MMA_MASK
	.align		4
.L_8:
        /*0008*/ 	.byte	0x03, 0x50
        /*000a*/ 	.short	0x0000


	//----- nvinfo : EIATTR_MAXREG_COUNT
	.align		4
        /*000c*/ 	.byte	0x03, 0x1b
        /*000e*/ 	.short	0x00ff


	//----- nvinfo : EIATTR_MERCURY_ISA_VERSION
	.align		4
        /*0010*/ 	.byte	0x03, 0x5f
        /*0012*/ 	.short	0x0101


	//----- nvinfo : EIATTR_VRC_CTA_INIT_COUNT
	.align		4
        /*0014*/ 	.byte	0x02, 0x4a
	.zero		1
	.zero		1


	//----- nvinfo : EIATTR_EXIT_INSTR_OFFSETS
	.align		4
        /*0018*/ 	.byte	0x04, 0x1c
        /*001a*/ 	.short	(.L_10 - .L_9)


	//   ....[0]....
.L_9:
        /*001c*/ 	.word	0x00000af0


	//----- nvinfo : EIATTR_SW_WAR
	.align		4
.L_10:
        /*0020*/ 	.byte	0x04, 0x36
        /*0022*/ 	.short	(.L_12 - .L_11)
.L_11:
        /*0024*/ 	.word	0x00000008
.L_12:


//--------------------- .nv.callgraph             --------------------------
	.section	.nv.callgraph,"",@"SHT_CUDA_CALLGRAPH"
	.align	4
	.sectionentsize	8
	.align		4
        /*0000*/ 	.word	0x00000000
	.align		4
        /*0004*/ 	.word	0xffffffff
	.align		4
        /*0008*/ 	.word	0x00000000
	.align		4
        /*000c*/ 	.word	0xfffffffe
	.align		4
        /*0010*/ 	.word	0x00000000
	.align		4
        /*0014*/ 	.word	0xfffffffd
	.align		4
        /*0018*/ 	.word	0x00000000
	.align		4
        /*001c*/ 	.word	0xfffffffc


//--------------------- .nv.constant4             --------------------------
	.section	.nv.constant4,"a",@progbits
	.align	8
	.align		8
.nv.constant4:
        /*0000*/ 	.dword	d_f


//--------------------- .text._Z4loopv            --------------------------
	.section	.text._Z4loopv,"ax",@progbits
	.align	128
        .global         _Z4loopv
        .type           _Z4loopv,@function
        .size           _Z4loopv,(.L_x_2 - _Z4loopv)
        .other          _Z4loopv,@"STO_CUDA_ENTRY STV_DEFAULT"
_Z4loopv:
.text._Z4loopv:
[----:B------:R-:W-:Y:S01]  /*0000*/  LDC R1, c[0x0][0x37c] ;  /* 0x0000df00ff017b82 */ /* 0x000fe20000000800 */
[----:B------:R-:W0:Y:S01]  /*0010*/  LDCU.64 UR4, c[0x4][URZ] ;  /* 0x01000000ff0477ac */ /* 0x000e220008000a00 */
[----:B------:R-:W1:Y:S01]  /*0020*/  LDCU.64 UR6, c[0x0][0x358] ;  /* 0x00006b00ff0677ac */ /* 0x000e620008000a00 */
[----:B0-----:R-:W-:-:S04]  /*0030*/  UIADD3 UR4, UP0, UPT, UR4, 0x40, URZ ;  /* 0x0000004004047890 */ /* 0x001fc8000ff1e0ff */
[----:B------:R-:W-:Y:S02]  /*0040*/  UIADD3.X UR5, UPT, UPT, URZ, UR5, URZ, UP0, !UPT ;  /* 0x00000005ff057290 */ /* 0x000fe400087fe4ff */
[----:B------:R-:W-:Y:S01]  /*0050*/  IMAD.U32 R0, RZ, RZ, UR4 ;  /* 0x00000004ff007e24 */ /* 0x000fe2000f8e00ff */
[----:B------:R-:W-:-:S03]  /*0060*/  UMOV UR4, URZ ;  /* 0x000000ff00047c82 */ /* 0x000fc60008000000 */
[----:B-1----:R-:W-:-:S07]  /*0070*/  MOV R5, UR5 ;  /* 0x0000000500057c02 */ /* 0x002fce0008000f00 */
.L_x_0:
[----:B0-----:R-:W-:Y:S01]  /*0080*/  IMAD.MOV.U32 R2, RZ, RZ, R0 ;  /* 0x000000ffff027224 */ /* 0x001fe200078e0000 */
[----:B------:R-:W-:Y:S01]  /*0090*/  MOV R3, R5 ;  /* 0x0000000500037202 */ /* 0x000fe20000000f00 */
[----:B------:R-:W-:-:S03]  /*00a0*/  UIADD3 UR4, UPT, UPT, UR4, 0xa0, URZ ;  /* 0x000000a004047890 */ /* 0x000fc6000fffe0ff */
[----:B------:R-:W-:Y:S01]  /*00b0*/  IADD3 R0, P0, PT, R2, 0x280, RZ ;  /* 0x0000028002007810 */ /* 0x000fe20007f1e0ff */
[----:B------:R0:W-:Y:S01]  /*00c0*/  STG.E desc[UR6][R2.64+-0x40], RZ ;  /* 0xffffc0ff02007986 */ /* 0x0001e2000c101906 */
[----:B------:R-:W-:-:S03]  /*00d0*/  UISETP.NE.AND UP0, UPT, UR4, 0x5f5e100, UPT ;  /* 0x05f5e1000400788c */ /* 0x000fc6000bf05270 */
[----:B------:R0:W-:Y:S01]  /*00e0*/  STG.E desc[UR6][R2.64+-0x3c], RZ ;  /* 0xffffc4ff02007986 */ /* 0x0001e2000c101906 */
[----:B------:R-:W-:-:S03]  /*00f0*/  IMAD.X R5, RZ, RZ, R3, P0 ;  /* 0x000000ffff057224 */ /* 0x000fc600000e0603 */
[----:B------:R0:W-:Y:S04]  /*0100*/  STG.E desc[UR6][R2.64+-0x38], RZ ;  /* 0xffffc8ff02007986 */ /* 0x0001e8000c101906 */
        /* <DEDUP_REMOVED lines=156> */
[----:B------:R0:W-:Y:S01]  /*0ad0*/  STG.E desc[UR6][R2.64+0x23c], RZ ;  /* 0x00023cff02007986 */ /* 0x0001e2000c101906 */
[----:B------:R-:W-:Y:S05]  /*0ae0*/  BRA.U UP0, `(.L_x_0) ;  /* 0xfffffff500647547 */ /* 0x000fea000b83ffff */
[----:B------:R-:W-:Y:S05]  /*0af0*/  EXIT ;  /* 0x000000000000794d */ /* 0x000fea0003800000 */
.L_x_1:
[----:B------:R-:W-:-:S00]  /*0b00*/  BRA `(.L_x_1) ;  /* 0xfffffffc00fc7947 */ /* 0x000fc0000383ffff */
[----:B------:R-:W-:-:S00]  /*0b10*/  NOP ;  /* 0x0000000000007918 */ /* 0x000fc00000000000 */
        /* <DEDUP_REMOVED lines=14> */
.L_x_2:


//--------------------- .nv.shared.reserved.0     --------------------------
	.section	.nv.shared.reserved.0,"aw",@nobits
	.weak		__nv_reservedSMEM_offset_0_alias
	.size		__nv_reservedSMEM_offset_0_alias, 0, 64
	.other		__nv_reservedSMEM_offset_0_alias,@"STO_CUDA_RESERVED_SHARED STV_DEFAULT"
__nv_reservedSMEM_offset_0_alias:
	.zero		0
	.zero		64


//--------------------- .nv.global                --------------------------
	.section	.nv.global,"aw",@nobits
	.align	4
.nv.global:
	.type		d_f,@object
	.size		d_f,(.L_0 - d_f)
d_f:
	.zero		400000000
.L_0:


//--------------------- .nv.constant0._Z4loopv    --------------------------
	.section	.nv.constant0._Z4loopv,"a",@progbits
	.sectionflags	@""
	.align	4
.nv.constant0._Z4loopv:
	.zero		896


//--------------------- SYMBOLS --------------------------

	.type		.nv.reservedSmem.offset0,@object
	.size		.nv.reservedSmem.offset0,0x4
